//
// Generated by NVIDIA NVVM Compiler
//
// Compiler Build ID: CL-36424714
// Cuda compilation tools, release 13.0, V13.0.88
// Based on NVVM 20.0.0
//

.version 9.0
.target sm_100
.address_size 64

	// .globl	_Z19matrix_vec_multiplyPfS_S_i

.visible .entry _Z19matrix_vec_multiplyPfS_S_i(
	.param .u64 .ptr .align 1 _Z19matrix_vec_multiplyPfS_S_i_param_0,
	.param .u64 .ptr .align 1 _Z19matrix_vec_multiplyPfS_S_i_param_1,
	.param .u64 .ptr .align 1 _Z19matrix_vec_multiplyPfS_S_i_param_2,
	.param .u32 _Z19matrix_vec_multiplyPfS_S_i_param_3
)
{
	.reg .pred 	%p<11>;
	.reg .b32 	%r<37>;
	.reg .b32 	%f<112>;
	.reg .b64 	%rd<31>;

	ld.param.u64 	%rd11, [_Z19matrix_vec_multiplyPfS_S_i_param_0];
	ld.param.u64 	%rd12, [_Z19matrix_vec_multiplyPfS_S_i_param_1];
	ld.param.u64 	%rd10, [_Z19matrix_vec_multiplyPfS_S_i_param_2];
	ld.param.u32 	%r23, [_Z19matrix_vec_multiplyPfS_S_i_param_3];
	cvta.to.global.u64 	%rd1, %rd12;
	cvta.to.global.u64 	%rd2, %rd11;
	mov.u32 	%r24, %tid.x;
	mov.u32 	%r25, %ctaid.x;
	mov.u32 	%r26, %ntid.x;
	mad.lo.s32 	%r1, %r25, %r26, %r24;
	setp.ge.s32 	%p1, %r1, %r23;
	@%p1 bra 	$L__BB0_15;
	setp.lt.s32 	%p2, %r23, 1;
	mov.f32 	%f111, 0f00000000;
	@%p2 bra 	$L__BB0_14;
	mul.lo.s32 	%r2, %r23, %r1;
	and.b32  	%r3, %r23, 15;
	setp.lt.u32 	%p3, %r23, 16;
	mov.f32 	%f111, 0f00000000;
	mov.b32 	%r33, 0;
	@%p3 bra 	$L__BB0_5;
	and.b32  	%r33, %r23, 2147483632;
	neg.s32 	%r31, %r33;
	add.s64 	%rd3, %rd2, 32;
	add.s64 	%rd29, %rd1, 32;
	mov.f32 	%f111, 0f00000000;
	mov.u32 	%r30, %r2;
$L__BB0_4:
	.pragma "nounroll";
	mul.wide.s32 	%rd13, %r30, 4;
	add.s64 	%rd14, %rd3, %rd13;
	ld.global.f32 	%f18, [%rd14+-32];
	ld.global.f32 	%f19, [%rd29+-32];
	fma.rn.f32 	%f20, %f18, %f19, %f111;
	ld.global.f32 	%f21, [%rd14+-28];
	ld.global.f32 	%f22, [%rd29+-28];
	fma.rn.f32 	%f23, %f21, %f22, %f20;
	ld.global.f32 	%f24, [%rd14+-24];
	ld.global.f32 	%f25, [%rd29+-24];
	fma.rn.f32 	%f26, %f24, %f25, %f23;
	ld.global.f32 	%f27, [%rd14+-20];
	ld.global.f32 	%f28, [%rd29+-20];
	fma.rn.f32 	%f29, %f27, %f28, %f26;
	ld.global.f32 	%f30, [%rd14+-16];
	ld.global.f32 	%f31, [%rd29+-16];
	fma.rn.f32 	%f32, %f30, %f31, %f29;
	ld.global.f32 	%f33, [%rd14+-12];
	ld.global.f32 	%f34, [%rd29+-12];
	fma.rn.f32 	%f35, %f33, %f34, %f32;
	ld.global.f32 	%f36, [%rd14+-8];
	ld.global.f32 	%f37, [%rd29+-8];
	fma.rn.f32 	%f38, %f36, %f37, %f35;
	ld.global.f32 	%f39, [%rd14+-4];
	ld.global.f32 	%f40, [%rd29+-4];
	fma.rn.f32 	%f41, %f39, %f40, %f38;
	ld.global.f32 	%f42, [%rd14];
	ld.global.f32 	%f43, [%rd29];
	fma.rn.f32 	%f44, %f42, %f43, %f41;
	ld.global.f32 	%f45, [%rd14+4];
	ld.global.f32 	%f46, [%rd29+4];
	fma.rn.f32 	%f47, %f45, %f46, %f44;
	ld.global.f32 	%f48, [%rd14+8];
	ld.global.f32 	%f49, [%rd29+8];
	fma.rn.f32 	%f50, %f48, %f49, %f47;
	ld.global.f32 	%f51, [%rd14+12];
	ld.global.f32 	%f52, [%rd29+12];
	fma.rn.f32 	%f53, %f51, %f52, %f50;
	ld.global.f32 	%f54, [%rd14+16];
	ld.global.f32 	%f55, [%rd29+16];
	fma.rn.f32 	%f56, %f54, %f55, %f53;
	ld.global.f32 	%f57, [%rd14+20];
	ld.global.f32 	%f58, [%rd29+20];
	fma.rn.f32 	%f59, %f57, %f58, %f56;
	ld.global.f32 	%f60, [%rd14+24];
	ld.global.f32 	%f61, [%rd29+24];
	fma.rn.f32 	%f62, %f60, %f61, %f59;
	ld.global.f32 	%f63, [%rd14+28];
	ld.global.f32 	%f64, [%rd29+28];
	fma.rn.f32 	%f111, %f63, %f64, %f62;
	add.s32 	%r31, %r31, 16;
	add.s32 	%r30, %r30, 16;
	add.s64 	%rd29, %rd29, 64;
	setp.ne.s32 	%p4, %r31, 0;
	@%p4 bra 	$L__BB0_4;
$L__BB0_5:
	setp.eq.s32 	%p5, %r3, 0;
	@%p5 bra 	$L__BB0_14;
	and.b32  	%r11, %r23, 7;
	setp.lt.u32 	%p6, %r3, 8;
	@%p6 bra 	$L__BB0_8;
	add.s32 	%r28, %r33, %r2;
	mul.wide.s32 	%rd15, %r28, 4;
	add.s64 	%rd16, %rd2, %rd15;
	ld.global.f32 	%f66, [%rd16];
	mul.wide.u32 	%rd17, %r33, 4;
	add.s64 	%rd18, %rd1, %rd17;
	ld.global.f32 	%f67, [%rd18];
	fma.rn.f32 	%f68, %f66, %f67, %f111;
	ld.global.f32 	%f69, [%rd16+4];
	ld.global.f32 	%f70, [%rd18+4];
	fma.rn.f32 	%f71, %f69, %f70, %f68;
	ld.global.f32 	%f72, [%rd16+8];
	ld.global.f32 	%f73, [%rd18+8];
	fma.rn.f32 	%f74, %f72, %f73, %f71;
	ld.global.f32 	%f75, [%rd16+12];
	ld.global.f32 	%f76, [%rd18+12];
	fma.rn.f32 	%f77, %f75, %f76, %f74;
	ld.global.f32 	%f78, [%rd16+16];
	ld.global.f32 	%f79, [%rd18+16];
	fma.rn.f32 	%f80, %f78, %f79, %f77;
	ld.global.f32 	%f81, [%rd16+20];
	ld.global.f32 	%f82, [%rd18+20];
	fma.rn.f32 	%f83, %f81, %f82, %f80;
	ld.global.f32 	%f84, [%rd16+24];
	ld.global.f32 	%f85, [%rd18+24];
	fma.rn.f32 	%f86, %f84, %f85, %f83;
	ld.global.f32 	%f87, [%rd16+28];
	ld.global.f32 	%f88, [%rd18+28];
	fma.rn.f32 	%f111, %f87, %f88, %f86;
	add.s32 	%r33, %r33, 8;
$L__BB0_8:
	setp.eq.s32 	%p7, %r11, 0;
	@%p7 bra 	$L__BB0_14;
	and.b32  	%r14, %r23, 3;
	setp.lt.u32 	%p8, %r11, 4;
	@%p8 bra 	$L__BB0_11;
	add.s32 	%r29, %r33, %r2;
	mul.wide.s32 	%rd19, %r29, 4;
	add.s64 	%rd20, %rd2, %rd19;
	ld.global.f32 	%f90, [%rd20];
	mul.wide.u32 	%rd21, %r33, 4;
	add.s64 	%rd22, %rd1, %rd21;
	ld.global.f32 	%f91, [%rd22];
	fma.rn.f32 	%f92, %f90, %f91, %f111;
	ld.global.f32 	%f93, [%rd20+4];
	ld.global.f32 	%f94, [%rd22+4];
	fma.rn.f32 	%f95, %f93, %f94, %f92;
	ld.global.f32 	%f96, [%rd20+8];
	ld.global.f32 	%f97, [%rd22+8];
	fma.rn.f32 	%f98, %f96, %f97, %f95;
	ld.global.f32 	%f99, [%rd20+12];
	ld.global.f32 	%f100, [%rd22+12];
	fma.rn.f32 	%f111, %f99, %f100, %f98;
	add.s32 	%r33, %r33, 4;
$L__BB0_11:
	setp.eq.s32 	%p9, %r14, 0;
	@%p9 bra 	$L__BB0_14;
	mul.wide.u32 	%rd23, %r33, 4;
	add.s64 	%rd30, %rd1, %rd23;
	add.s32 	%r36, %r33, %r2;
	neg.s32 	%r35, %r14;
$L__BB0_13:
	.pragma "nounroll";
	mul.wide.s32 	%rd24, %r36, 4;
	add.s64 	%rd25, %rd2, %rd24;
	ld.global.f32 	%f101, [%rd25];
	ld.global.f32 	%f102, [%rd30];
	fma.rn.f32 	%f111, %f101, %f102, %f111;
	add.s64 	%rd30, %rd30, 4;
	add.s32 	%r36, %r36, 1;
	add.s32 	%r35, %r35, 1;
	setp.ne.s32 	%p10, %r35, 0;
	@%p10 bra 	$L__BB0_13;
$L__BB0_14:
	cvta.to.global.u64 	%rd26, %rd10;
	mul.wide.s32 	%rd27, %r1, 4;
	add.s64 	%rd28, %rd26, %rd27;
	st.global.f32 	[%rd28], %f111;
$L__BB0_15:
	ret;

}


// ===== COMPILED SASS (sm_100) =====

	.target	sm_100

	.elftype	@"ET_EXEC"


//--------------------- .note.nv.tkinfo           --------------------------
	.section	.note.nv.tkinfo,"",@"SHT_NOTE"
	.sectionflags	@"SHF_NOTE_NV_TKINFO"
	.tkinfo
        /*0018*/ 	.word	0x00000002
        /*0030*/ 	.string	""
        /*0030*/ 	.string	"ptxas"
        /*0030*/ 	.string	"Cuda compilation tools, release 13.0, V13.0.88"
        /*0030*/ 	.string	"Build cuda_13.0.r13.0/compiler.36424714_0"
        /*0030*/ 	.string	"-arch sm_100 -m 64 "



//--------------------- .note.nv.cuinfo           --------------------------
	.section	.note.nv.cuinfo,"",@"SHT_NOTE"
	.sectionflags	@"SHF_NOTE_NV_CUINFO"
        /*0018*/ 	.short	0x0002
        /*001a*/ 	.short	0x0064
        /*001c*/ 	.short	0x0082
	.zero		2


//--------------------- .nv.info                  --------------------------
	.section	.nv.info,"",@"SHT_CUDA_INFO"
	.align	4


	//----- nvinfo : EIATTR_REGCOUNT
	.align		4
        /*0000*/ 	.byte	0x04, 0x2f
        /*0002*/ 	.short	(.L_1 - .L_0)
	.align		4
.L_0:
        /*0004*/ 	.word	index@(_Z19matrix_vec_multiplyPfS_S_i)
        /*0008*/ 	.word	0x0000001e


	//----- nvinfo : EIATTR_FRAME_SIZE
	.align		4
.L_1:
        /*000c*/ 	.byte	0x04, 0x11
        /*000e*/ 	.short	(.L_3 - .L_2)
	.align		4
.L_2:
        /*0010*/ 	.word	index@(_Z19matrix_vec_multiplyPfS_S_i)
        /*0014*/ 	.word	0x00000000


	//----- nvinfo : EIATTR_MIN_STACK_SIZE
	.align		4
.L_3:
        /*0018*/ 	.byte	0x04, 0x12
        /*001a*/ 	.short	(.L_5 - .L_4)
	.align		4
.L_4:
        /*001c*/ 	.word	index@(_Z19matrix_vec_multiplyPfS_S_i)
        /*0020*/ 	.word	0x00000000
.L_5:


//--------------------- .nv.compat                --------------------------
	.section	.nv.compat,"",@"SHT_CUDA_COMPAT_INFO"
	.align	4
        /*0000*/ 	.byte	0x02, 0x09, 0x00, 0x00, 0x02, 0x02, 0x01, 0x00, 0x02, 0x05, 0x05, 0x00, 0x03, 0x07, 0x01, 0x01
        /*0010*/ 	.byte	0x02, 0x03, 0x00, 0x00, 0x02, 0x06, 0x01, 0x00, 0x04, 0x0b, 0x08, 0x00, 0x09, 0x00, 0x00, 0x00
        /*0020*/ 	.byte	0x00, 0x00, 0x00, 0x00


//--------------------- .nv.info._Z19matrix_vec_multiplyPfS_S_i --------------------------
	.section	.nv.info._Z19matrix_vec_multiplyPfS_S_i,"",@"SHT_CUDA_INFO"
	.sectionflags	@""
	.align	4


	//----- nvinfo : EIATTR_CUDA_API_VERSION
	.align		4
        /*0000*/ 	.byte	0x04, 0x37
        /*0002*/ 	.short	(.L_7 - .L_6)
.L_6:
        /*0004*/ 	.word	0x00000082


	//----- nvinfo : EIATTR_KPARAM_INFO
	.align		4
.L_7:
        /*0008*/ 	.byte	0x04, 0x17
        /*000a*/ 	.short	(.L_9 - .L_8)
.L_8:
        /*000c*/ 	.word	0x00000000
        /*0010*/ 	.short	0x0003
        /*0012*/ 	.short	0x0018
        /*0014*/ 	.byte	0x00, 0xf0, 0x11, 0x00


	//----- nvinfo : EIATTR_KPARAM_INFO
	.align		4
.L_9:
        /*0018*/ 	.byte	0x04, 0x17
        /*001a*/ 	.short	(.L_11 - .L_10)
.L_10:
        /*001c*/ 	.word	0x00000000
        /*0020*/ 	.short	0x0002
        /*0022*/ 	.short	0x0010
        /*0024*/ 	.byte	0x00, 0xf5, 0x21, 0x00


	//----- nvinfo : EIATTR_KPARAM_INFO
	.align		4
.L_11:
        /*0028*/ 	.byte	0x04, 0x17
        /*002a*/ 	.short	(.L_13 - .L_12)
.L_12:
        /*002c*/ 	.word	0x00000000
        /*0030*/ 	.short	0x0001
        /*0032*/ 	.short	0x0008
        /*0034*/ 	.byte	0x00, 0xf5, 0x21, 0x00


	//----- nvinfo : EIATTR_KPARAM_INFO
	.align		4
.L_13:
        /*0038*/ 	.byte	0x04, 0x17
        /*003a*/ 	.short	(.L_15 - .L_14)
.L_14:
        /*003c*/ 	.word	0x00000000
        /*0040*/ 	.short	0x0000
        /*0042*/ 	.short	0x0000
        /*0044*/ 	.byte	0x00, 0xf5, 0x21, 0x00


	//----- nvinfo : EIATTR_SPARSE_MMA_MASK
	.align		4
.L_15:
        /*0048*/ 	.byte	0x03, 0x50
        /*004a*/ 	.short	0x0000


	//----- nvinfo : EIATTR_MAXREG_COUNT
	.align		4
        /*004c*/ 	.byte	0x03, 0x1b
        /*004e*/ 	.short	0x00ff


	//----- nvinfo : EIATTR_MERCURY_ISA_VERSION
	.align		4
        /*0050*/ 	.byte	0x03, 0x5f
        /*0052*/ 	.short	0x0101


	//----- nvinfo : EIATTR_VRC_CTA_INIT_COUNT
	.align		4
        /*0054*/ 	.byte	0x02, 0x4a
	.zero		1
	.zero		1


	//----- nvinfo : EIATTR_EXIT_INSTR_OFFSETS
	.align		4
        /*0058*/ 	.byte	0x04, 0x1c
        /*005a*/ 	.short	(.L_17 - .L_16)


	//   ....[0]....
.L_16:
        /*005c*/ 	.word	0x00000070


	//   ....[1]....
        /*0060*/ 	.word	0x00000a80


	//----- nvinfo : EIATTR_CBANK_PARAM_SIZE
	.align		4
.L_17:
        /*0064*/ 	.byte	0x03, 0x19
        /*0066*/ 	.short	0x001c


	//----- nvinfo : EIATTR_PARAM_CBANK
	.align		4
        /*0068*/ 	.byte	0x04, 0x0a
        /*006a*/ 	.short	(.L_19 - .L_18)
	.align		4
.L_18:
        /*006c*/ 	.word	index@(.nv.constant0._Z19matrix_vec_multiplyPfS_S_i)
        /*0070*/ 	.short	0x0380
        /*0072*/ 	.short	0x001c


	//----- nvinfo : EIATTR_SW_WAR
	.align		4
.L_19:
        /*0074*/ 	.byte	0x04, 0x36
        /*0076*/ 	.short	(.L_21 - .L_20)
.L_20:
        /*0078*/ 	.word	0x00000008
.L_21:


//--------------------- .nv.callgraph             --------------------------
	.section	.nv.callgraph,"",@"SHT_CUDA_CALLGRAPH"
	.align	4
	.sectionentsize	8
	.align		4
        /*0000*/ 	.word	0x00000000
	.align		4
        /*0004*/ 	.word	0xffffffff
	.align		4
        /*0008*/ 	.word	0x00000000
	.align		4
        /*000c*/ 	.word	0xfffffffe
	.align		4
        /*0010*/ 	.word	0x00000000
	.align		4
        /*0014*/ 	.word	0xfffffffd
	.align		4
        /*0018*/ 	.word	0x00000000
	.align		4
        /*001c*/ 	.word	0xfffffffc


//--------------------- .text._Z19matrix_vec_multiplyPfS_S_i --------------------------
	.section	.text._Z19matrix_vec_multiplyPfS_S_i,"ax",@progbits
	.align	128
        .global         _Z19matrix_vec_multiplyPfS_S_i
        .type           _Z19matrix_vec_multiplyPfS_S_i,@function
        .size           _Z19matrix_vec_multiplyPfS_S_i,(.L_x_7 - _Z19matrix_vec_multiplyPfS_S_i)
        .other          _Z19matrix_vec_multiplyPfS_S_i,@"STO_CUDA_ENTRY STV_DEFAULT"
_Z19matrix_vec_multiplyPfS_S_i:
.text._Z19matrix_vec_multiplyPfS_S_i:
[----:B------:R-:W-:Y:S01]  /*0000*/  LDC R1, c[0x0][0x37c] ;  /* 0x0000df00ff017b82 */ /* 0x000fe20000000800 */
[----:B------:R-:W0:Y:S07]  /*0010*/  S2R R0, SR_TID.X ;  /* 0x0000000000007919 */ /* 0x000e2e0000002100 */
[----:B------:R-:W0:Y:S01]  /*0020*/  S2UR UR4, SR_CTAID.X ;  /* 0x00000000000479c3 */ /* 0x000e220000002500 */
[----:B------:R-:W1:Y:S07]  /*0030*/  LDCU UR16, c[0x0][0x398] ;  /* 0x00007300ff1077ac */ /* 0x000e6e0008000800 */
[----:B------:R-:W0:Y:S02]  /*0040*/  LDC R3, c[0x0][0x360] ;  /* 0x0000d800ff037b82 */ /* 0x000e240000000800 */
[----:B0-----:R-:W-:-:S05]  /*0050*/  IMAD R0, R3, UR4, R0 ;  /* 0x0000000403007c24 */ /* 0x001fca000f8e0200 */
[----:B-1----:R-:W-:-:S13]  /*0060*/  ISETP.GE.AND P0, PT, R0, UR16, PT ;  /* 0x0000001000007c0c */ /* 0x002fda000bf06270 */
[----:B------:R-:W-:Y:S05]  /*0070*/  @P0 EXIT ;  /* 0x000000000000094d */ /* 0x000fea0003800000 */
[----:B------:R-:W-:Y:S01]  /*0080*/  UISETP.GE.AND UP0, UPT, UR16, 0x1, UPT ;  /* 0x000000011000788c */ /* 0x000fe2000bf06270 */
[----:B------:R-:W-:Y:S01]  /*0090*/  HFMA2 R15, -RZ, RZ, 0, 0 ;  /* 0x00000000ff0f7431 */ /* 0x000fe200000001ff */
[----:B------:R-:W0:Y:S07]  /*00a0*/  LDCU.64 UR14, c[0x0][0x358] ;  /* 0x00006b00ff0e77ac */ /* 0x000e2e0008000a00 */
[----:B------:R-:W-:Y:S05]  /*00b0*/  BRA.U !UP0, `(.L_x_0) ;  /* 0x0000000908647547 */ /* 0x000fea000b800000 */
[----:B------:R-:W-:Y:S02]  /*00c0*/  UISETP.GE.U32.AND UP1, UPT, UR16, 0x10, UPT ;  /* 0x000000101000788c */ /* 0x000fe4000bf26070 */
[----:B------:R-:W-:Y:S01]  /*00d0*/  IMAD R7, R0, UR16, RZ ;  /* 0x0000001000077c24 */ /* 0x000fe2000f8e02ff */
[----:B------:R-:W-:Y:S01]  /*00e0*/  ULOP3.LUT UR12, UR16, 0xf, URZ, 0xc0, !UPT ;  /* 0x0000000f100c7892 */ /* 0x000fe2000f8ec0ff */
[----:B------:R-:W-:Y:S02]  /*00f0*/  MOV R15, RZ ;  /* 0x000000ff000f7202 */ /* 0x000fe40000000f00 */
[----:B------:R-:W-:Y:S01]  /*0100*/  MOV R8, RZ ;  /* 0x000000ff00087202 */ /* 0x000fe20000000f00 */
[----:B------:R-:W-:Y:S02]  /*0110*/  UISETP.NE.AND UP0, UPT, UR12, URZ, UPT ;  /* 0x000000ff0c00728c */ /* 0x000fe4000bf05270 */
[----:B------:R-:W-:Y:S09]  /*0120*/  BRA.U !UP1, `(.L_x_1) ;  /* 0x0000000509147547 */ /* 0x000ff2000b800000 */
[----:B------:R-:W1:Y:S01]  /*0130*/  LDCU.128 UR8, c[0x0][0x380] ;  /* 0x00007000ff0877ac */ /* 0x000e620008000c00 */
[----:B------:R-:W-:Y:S02]  /*0140*/  MOV R15, RZ ;  /* 0x000000ff000f7202 */ /* 0x000fe40000000f00 */
[----:B------:R-:W-:Y:S01]  /*0150*/  MOV R6, R7 ;  /* 0x0000000700067202 */ /* 0x000fe20000000f00 */
[----:B------:R-:W-:-:S06]  /*0160*/  ULOP3.LUT UR13, UR16, 0x7ffffff0, URZ, 0xc0, !UPT ;  /* 0x7ffffff0100d7892 */ /* 0x000fcc000f8ec0ff */
[----:B------:R-:W-:Y:S01]  /*0170*/  MOV R8, UR13 ;  /* 0x0000000d00087c02 */ /* 0x000fe20008000f00 */
[----:B-1----:R-:W-:Y:S02]  /*0180*/  UIADD3 UR4, UP2, UPT, UR10, 0x20, URZ ;  /* 0x000000200a047890 */ /* 0x002fe4000ff5e0ff */
[----:B------:R-:W-:Y:S02]  /*0190*/  UIADD3 UR6, UP1, UPT, UR8, 0x20, URZ ;  /* 0x0000002008067890 */ /* 0x000fe4000ff3e0ff */
[----:B------:R-:W-:Y:S02]  /*01a0*/  UIADD3.X UR5, UPT, UPT, URZ, UR11, URZ, UP2, !UPT ;  /* 0x0000000bff057290 */ /* 0x000fe400097fe4ff */
[----:B------:R-:W-:Y:S01]  /*01b0*/  MOV R2, UR4 ;  /* 0x0000000400027c02 */ /* 0x000fe20008000f00 */
[----:B------:R-:W-:Y:S02]  /*01c0*/  UIADD3 UR8, UPT, UPT, -UR13, URZ, URZ ;  /* 0x000000ff0d087290 */ /* 0x000fe4000fffe1ff */
[----:B------:R-:W-:Y:S01]  /*01d0*/  UIADD3.X UR7, UPT, UPT, URZ, UR9, URZ, UP1, !UPT ;  /* 0x00000009ff077290 */ /* 0x000fe20008ffe4ff */
[----:B------:R-:W-:-:S11]  /*01e0*/  MOV R3, UR5 ;  /* 0x0000000500037c02 */ /* 0x000fd60008000f00 */
.L_x_2:
[----:B------:R-:W-:Y:S01]  /*01f0*/  MOV R4, UR6 ;  /* 0x0000000600047c02 */ /* 0x000fe20008000f00 */
[----:B0-----:R-:W2:Y:S01]  /*0200*/  LDG.E R17, desc[UR14][R2.64+-0x20] ;  /* 0xffffe00e02117981 */ /* 0x001ea2000c1e1900 */
[----:B------:R-:W-:-:S03]  /*0210*/  MOV R5, UR7 ;  /* 0x0000000700057c02 */ /* 0x000fc60008000f00 */
[----:B------:R-:W3:Y:S01]  /*0220*/  LDG.E R25, desc[UR14][R2.64+-0x1c] ;  /* 0xffffe40e02197981 */ /* 0x000ee2000c1e1900 */
[----:B------:R-:W-:-:S03]  /*0230*/  IMAD.WIDE R4, R6, 0x4, R4 ;  /* 0x0000000406047825 */ /* 0x000fc600078e0204 */
[----:B------:R-:W4:Y:S04]  /*0240*/  LDG.E R19, desc[UR14][R2.64+-0x18] ;  /* 0xffffe80e02137981 */ /* 0x000f28000c1e1900 */
[----:B------:R-:W2:Y:S04]  /*0250*/  LDG.E R16, desc[UR14][R4.64+-0x20] ;  /* 0xffffe00e04107981 */ /* 0x000ea8000c1e1900 */
[----:B------:R-:W3:Y:S04]  /*0260*/  LDG.E R18, desc[UR14][R4.64+-0x1c] ;  /* 0xffffe40e04127981 */ /* 0x000ee8000c1e1900 */
[----:B------:R-:W4:Y:S04]  /*0270*/  LDG.E R20, desc[UR14][R4.64+-0x18] ;  /* 0xffffe80e04147981 */ /* 0x000f28000c1e1900 */
[----:B------:R-:W5:Y:S04]  /*0280*/  LDG.E R22, desc[UR14][R2.64+-0x14] ;  /* 0xffffec0e02167981 */ /* 0x000f68000c1e1900 */
        /* <DEDUP_REMOVED lines=8> */
[----:B------:R-:W5:Y:S01]  /*0310*/  LDG.E R14, desc[UR14][R4.64+-0x4] ;  /* 0xfffffc0e040e7981 */ /* 0x000f62000c1e1900 */
[----:B--2---:R-:W-:-:S03]  /*0320*/  FFMA R17, R16, R17, R15 ;  /* 0x0000001110117223 */ /* 0x004fc6000000000f */
[----:B------:R-:W2:Y:S04]  /*0330*/  LDG.E R15, desc[UR14][R2.64] ;  /* 0x0000000e020f7981 */ /* 0x000ea8000c1e1900 */
[----:B------:R-:W2:Y:S01]  /*0340*/  LDG.E R16, desc[UR14][R4.64] ;  /* 0x0000000e04107981 */ /* 0x000ea2000c1e1900 */
[----:B---3--:R-:W-:-:S03]  /*0350*/  FFMA R25, R18, R25, R17 ;  /* 0x0000001912197223 */ /* 0x008fc60000000011 */
[----:B------:R-:W3:Y:S01]  /*0360*/  LDG.E R17, desc[UR14][R2.64+0x4] ;  /* 0x0000040e02117981 */ /* 0x000ee2000c1e1900 */
[----:B----4-:R-:W-:-:S03]  /*0370*/  FFMA R26, R20, R19, R25 ;  /* 0x00000013141a7223 */ /* 0x010fc60000000019 */
[----:B------:R-:W3:Y:S04]  /*0380*/  LDG.E R18, desc[UR14][R4.64+0x4] ;  /* 0x0000040e04127981 */ /* 0x000ee8000c1e1900 */
[----:B------:R-:W4:Y:S01]  /*0390*/  LDG.E R20, desc[UR14][R2.64+0x8] ;  /* 0x0000080e02147981 */ /* 0x000f22000c1e1900 */
[----:B-----5:R-:W-:-:S03]  /*03a0*/  FFMA R25, R21, R22, R26 ;  /* 0x0000001615197223 */ /* 0x020fc6000000001a */
[----:B------:R-:W4:Y:S04]  /*03b0*/  LDG.E R19, desc[UR14][R4.64+0x8] ;  /* 0x0000080e04137981 */ /* 0x000f28000c1e1900 */
[----:B------:R-:W5:Y:S01]  /*03c0*/  LDG.E R22, desc[UR14][R2.64+0xc] ;  /* 0x00000c0e02167981 */ /* 0x000f62000c1e1900 */
[----:B------:R-:W-:-:S03]  /*03d0*/  FFMA R25, R24, R23, R25 ;  /* 0x0000001718197223 */ /* 0x000fc60000000019 */
[----:B------:R-:W5:Y:S04]  /*03e0*/  LDG.E R21, desc[UR14][R4.64+0xc] ;  /* 0x00000c0e04157981 */ /* 0x000f68000c1e1900 */
[----:B------:R-:W5:Y:S01]  /*03f0*/  LDG.E R24, desc[UR14][R2.64+0x10] ;  /* 0x0000100e02187981 */ /* 0x000f62000c1e1900 */
[----:B------:R-:W-:-:S03]  /*0400*/  FFMA R25, R10, R9, R25 ;  /* 0x000000090a197223 */ /* 0x000fc60000000019 */
[----:B------:R-:W5:Y:S04]  /*0410*/  LDG.E R23, desc[UR14][R4.64+0x10] ;  /* 0x0000100e04177981 */ /* 0x000f68000c1e1900 */
[----:B------:R-:W5:Y:S01]  /*0420*/  LDG.E R10, desc[UR14][R2.64+0x14] ;  /* 0x0000140e020a7981 */ /* 0x000f62000c1e1900 */
[----:B------:R-:W-:-:S03]  /*0430*/  FFMA R27, R12, R11, R25 ;  /* 0x0000000b0c1b7223 */ /* 0x000fc60000000019 */
[----:B------:R-:W5:Y:S04]  /*0440*/  LDG.E R9, desc[UR14][R4.64+0x14] ;  /* 0x0000140e04097981 */ /* 0x000f68000c1e1900 */
[----:B------:R-:W5:Y:S04]  /*0450*/  LDG.E R11, desc[UR14][R2.64+0x18] ;  /* 0x0000180e020b7981 */ /* 0x000f68000c1e1900 */
[----:B------:R-:W5:Y:S04]  /*0460*/  LDG.E R12, desc[UR14][R4.64+0x18] ;  /* 0x0000180e040c7981 */ /* 0x000f68000c1e1900 */
[----:B------:R-:W5:Y:S04]  /*0470*/  LDG.E R25, desc[UR14][R4.64+0x1c] ;  /* 0x00001c0e04197981 */ /* 0x000f68000c1e1900 */
[----:B------:R0:W5:Y:S01]  /*0480*/  LDG.E R26, desc[UR14][R2.64+0x1c] ;  /* 0x00001c0e021a7981 */ /* 0x000162000c1e1900 */
[----:B------:R-:W-:Y:S01]  /*0490*/  FFMA R13, R14, R13, R27 ;  /* 0x0000000d0e0d7223 */ /* 0x000fe2000000001b */
[----:B------:R-:W-:-:S04]  /*04a0*/  UIADD3 UR8, UPT, UPT, UR8, 0x10, URZ ;  /* 0x0000001008087890 */ /* 0x000fc8000fffe0ff */
[----:B------:R-:W-:Y:S01]  /*04b0*/  UISETP.NE.AND UP1, UPT, UR8, URZ, UPT ;  /* 0x000000ff0800728c */ /* 0x000fe2000bf25270 */
[----:B0-----:R-:W-:Y:S02]  /*04c0*/  IADD3 R2, P0, PT, R2, 0x40, RZ ;  /* 0x0000004002027810 */ /* 0x001fe40007f1e0ff */
[----:B------:R-:W-:Y:S02]  /*04d0*/  IADD3 R6, PT, PT, R6, 0x10, RZ ;  /* 0x0000001006067810 */ /* 0x000fe40007ffe0ff */
[----:B------:R-:W-:Y:S01]  /*04e0*/  IADD3.X R3, PT, PT, RZ, R3, RZ, P0, !PT ;  /* 0x00000003ff037210 */ /* 0x000fe200007fe4ff */
[----:B--2---:R-:W-:-:S04]  /*04f0*/  FFMA R13, R16, R15, R13 ;  /* 0x0000000f100d7223 */ /* 0x004fc8000000000d */
[----:B---3--:R-:W-:-:S04]  /*0500*/  FFMA R18, R18, R17, R13 ;  /* 0x0000001112127223 */ /* 0x008fc8000000000d */
[----:B----4-:R-:W-:-:S04]  /*0510*/  FFMA R18, R19, R20, R18 ;  /* 0x0000001413127223 */ /* 0x010fc80000000012 */
[----:B-----5:R-:W-:-:S04]  /*0520*/  FFMA R18, R21, R22, R18 ;  /* 0x0000001615127223 */ /* 0x020fc80000000012 */
[----:B------:R-:W-:-:S04]  /*0530*/  FFMA R18, R23, R24, R18 ;  /* 0x0000001817127223 */ /* 0x000fc80000000012 */
[----:B------:R-:W-:-:S04]  /*0540*/  FFMA R9, R9, R10, R18 ;  /* 0x0000000a09097223 */ /* 0x000fc80000000012 */
[----:B------:R-:W-:-:S04]  /*0550*/  FFMA R12, R12, R11, R9 ;  /* 0x0000000b0c0c7223 */ /* 0x000fc80000000009 */
[----:B------:R-:W-:Y:S01]  /*0560*/  FFMA R15, R25, R26, R12 ;  /* 0x0000001a190f7223 */ /* 0x000fe2000000000c */
[----:B------:R-:W-:Y:S06]  /*0570*/  BRA.U UP1, `(.L_x_2) ;  /* 0xfffffffd011c7547 */ /* 0x000fec000b83ffff */
.L_x_1:
[----:B------:R-:W-:Y:S05]  /*0580*/  BRA.U !UP0, `(.L_x_0) ;  /* 0x0000000508307547 */ /* 0x000fea000b800000 */
[----:B------:R-:W-:Y:S02]  /*0590*/  UISETP.GE.U32.AND UP0, UPT, UR12, 0x8, UPT ;  /* 0x000000080c00788c */ /* 0x000fe4000bf06070 */
[----:B------:R-:W-:-:S04]  /*05a0*/  ULOP3.LUT UR5, UR16, 0x7, URZ, 0xc0, !UPT ;  /* 0x0000000710057892 */ /* 0x000fc8000f8ec0ff */
[----:B------:R-:W-:-:S03]  /*05b0*/  UISETP.NE.AND UP1, UPT, UR5, URZ, UPT ;  /* 0x000000ff0500728c */ /* 0x000fc6000bf25270 */
[----:B------:R-:W-:Y:S08]  /*05c0*/  BRA.U !UP0, `(.L_x_3) ;  /* 0x0000000108787547 */ /* 0x000ff0000b800000 */
[----:B------:R-:W1:Y:S01]  /*05d0*/  LDC.64 R2, c[0x0][0x380] ;  /* 0x0000e000ff027b82 */ /* 0x000e620000000a00 */
[----:B------:R-:W-:-:S07]  /*05e0*/  IADD3 R9, PT, PT, R7, R8, RZ ;  /* 0x0000000807097210 */ /* 0x000fce0007ffe0ff */
[----:B------:R-:W2:Y:S01]  /*05f0*/  LDC.64 R4, c[0x0][0x388] ;  /* 0x0000e200ff047b82 */ /* 0x000ea20000000a00 */
[----:B-1----:R-:W-:-:S05]  /*0600*/  IMAD.WIDE R2, R9, 0x4, R2 ;  /* 0x0000000409027825 */ /* 0x002fca00078e0202 */
[----:B0-----:R-:W3:Y:S01]  /*0610*/  LDG.E R10, desc[UR14][R2.64] ;  /* 0x0000000e020a7981 */ /* 0x001ee2000c1e1900 */
[----:B--2---:R-:W-:-:S03]  /*0620*/  IMAD.WIDE.U32 R4, R8, 0x4, R4 ;  /* 0x0000000408047825 */ /* 0x004fc600078e0004 */
[----:B------:R-:W2:Y:S04]  /*0630*/  LDG.E R13, desc[UR14][R2.64+0x4] ;  /* 0x0000040e020d7981 */ /* 0x000ea8000c1e1900 */
[----:B------:R-:W3:Y:S04]  /*0640*/  LDG.E R11, desc[UR14][R4.64] ;  /* 0x0000000e040b7981 */ /* 0x000ee8000c1e1900 */
[----:B------:R-:W2:Y:S04]  /*0650*/  LDG.E R12, desc[UR14][R4.64+0x4] ;  /* 0x0000040e040c7981 */ /* 0x000ea8000c1e1900 */
[----:B------:R-:W4:Y:S04]  /*0660*/  LDG.E R17, desc[UR14][R2.64+0x8] ;  /* 0x0000080e02117981 */ /* 0x000f28000c1e1900 */
        /* <DEDUP_REMOVED lines=11> */
[----:B------:R-:W-:Y:S01]  /*0720*/  IADD3 R8, PT, PT, R8, 0x8, RZ ;  /* 0x0000000808087810 */ /* 0x000fe20007ffe0ff */
[----:B---3--:R-:W-:-:S04]  /*0730*/  FFMA R10, R10, R11, R15 ;  /* 0x0000000b0a0a7223 */ /* 0x008fc8000000000f */
[----:B--2---:R-:W-:-:S04]  /*0740*/  FFMA R10, R13, R12, R10 ;  /* 0x0000000c0d0a7223 */ /* 0x004fc8000000000a */
[----:B----4-:R-:W-:-:S04]  /*0750*/  FFMA R10, R17, R14, R10 ;  /* 0x0000000e110a7223 */ /* 0x010fc8000000000a */
[----:B-----5:R-:W-:-:S04]  /*0760*/  FFMA R10, R19, R16, R10 ;  /* 0x00000010130a7223 */ /* 0x020fc8000000000a */
[----:B------:R-:W-:-:S04]  /*0770*/  FFMA R10, R21, R18, R10 ;  /* 0x00000012150a7223 */ /* 0x000fc8000000000a */
[----:B------:R-:W-:-:S04]  /*0780*/  FFMA R23, R23, R20, R10 ;  /* 0x0000001417177223 */ /* 0x000fc8000000000a */
[----:B------:R-:W-:-:S04]  /*0790*/  FFMA R6, R6, R9, R23 ;  /* 0x0000000906067223 */ /* 0x000fc80000000017 */
[----:B------:R-:W-:-:S07]  /*07a0*/  FFMA R15, R25, R22, R6 ;  /* 0x00000016190f7223 */ /* 0x000fce0000000006 */
.L_x_3:
        /* <DEDUP_REMOVED lines=17> */
[----:B------:R-:W5:Y:S01]  /*08c0*/  LDG.E R14, desc[UR14][R4.64+0xc] ;  /* 0x00000c0e040e7981 */ /* 0x000f62000c1e1900 */
[----:B------:R-:W-:Y:S01]  /*08d0*/  IADD3 R8, PT, PT, R8, 0x4, RZ ;  /* 0x0000000408087810 */ /* 0x000fe20007ffe0ff */
[----:B---3--:R-:W-:-:S04]  /*08e0*/  FFMA R6, R6, R9, R15 ;  /* 0x0000000906067223 */ /* 0x008fc8000000000f */
[----:B--2---:R-:W-:-:S04]  /*08f0*/  FFMA R6, R11, R10, R6 ;  /* 0x0000000a0b067223 */ /* 0x004fc80000000006 */
[----:B----4-:R-:W-:-:S04]  /*0900*/  FFMA R6, R13, R12, R6 ;  /* 0x0000000c0d067223 */ /* 0x010fc80000000006 */
[----:B-----5:R-:W-:-:S07]  /*0910*/  FFMA R15, R17, R14, R6 ;  /* 0x0000000e110f7223 */ /* 0x020fce0000000006 */
.L_x_4:
[----:B------:R-:W-:Y:S05]  /*0920*/  BRA.U !UP1, `(.L_x_0) ;  /* 0x0000000109487547 */ /* 0x000fea000b800000 */
[----:B------:R-:W1:Y:S01]  /*0930*/  LDC.64 R2, c[0x0][0x388] ;  /* 0x0000e200ff027b82 */ /* 0x000e620000000a00 */
[----:B------:R-:W-:Y:S01]  /*0940*/  IADD3 R7, PT, PT, R7, R8, RZ ;  /* 0x0000000807077210 */ /* 0x000fe20007ffe0ff */
[----:B------:R-:W-:-:S06]  /*0950*/  UIADD3 UR4, UPT, UPT, -UR4, URZ, URZ ;  /* 0x000000ff04047290 */ /* 0x000fcc000fffe1ff */
[----:B------:R-:W2:Y:S01]  /*0960*/  LDC.64 R10, c[0x0][0x380] ;  /* 0x0000e000ff0a7b82 */ /* 0x000ea20000000a00 */
[----:B-1----:R-:W-:-:S03]  /*0970*/  IMAD.WIDE.U32 R2, R8, 0x4, R2 ;  /* 0x0000000408027825 */ /* 0x002fc600078e0002 */
[----:B------:R-:W-:Y:S02]  /*0980*/  MOV R6, R2 ;  /* 0x0000000200067202 */ /* 0x000fe40000000f00 */
[----:B------:R-:W-:-:S07]  /*0990*/  MOV R5, R3 ;  /* 0x0000000300057202 */ /* 0x000fce0000000f00 */
.L_x_5:
[----:B--2---:R-:W-:Y:S01]  /*09a0*/  IMAD.WIDE R2, R7, 0x4, R10 ;  /* 0x0000000407027825 */ /* 0x004fe200078e020a */
[----:B------:R-:W-:-:S05]  /*09b0*/  MOV R4, R6 ;  /* 0x0000000600047202 */ /* 0x000fca0000000f00 */
[----:B0-----:R-:W2:Y:S04]  /*09c0*/  LDG.E R2, desc[UR14][R2.64] ;  /* 0x0000000e02027981 */ /* 0x001ea8000c1e1900 */
[----:B------:R0:W2:Y:S01]  /*09d0*/  LDG.E R4, desc[UR14][R4.64] ;  /* 0x0000000e04047981 */ /* 0x0000a2000c1e1900 */
[----:B------:R-:W-:Y:S01]  /*09e0*/  UIADD3 UR4, UPT, UPT, UR4, 0x1, URZ ;  /* 0x0000000104047890 */ /* 0x000fe2000fffe0ff */
[----:B------:R-:W-:Y:S02]  /*09f0*/  IADD3 R6, P0, PT, R6, 0x4, RZ ;  /* 0x0000000406067810 */ /* 0x000fe40007f1e0ff */
[----:B------:R-:W-:Y:S01]  /*0a00*/  IADD3 R7, PT, PT, R7, 0x1, RZ ;  /* 0x0000000107077810 */ /* 0x000fe20007ffe0ff */
[----:B------:R-:W-:Y:S01]  /*0a10*/  UISETP.NE.AND UP0, UPT, UR4, URZ, UPT ;  /* 0x000000ff0400728c */ /* 0x000fe2000bf05270 */
[----:B0-----:R-:W-:Y:S01]  /*0a20*/  IADD3.X R5, PT, PT, RZ, R5, RZ, P0, !PT ;  /* 0x00000005ff057210 */ /* 0x001fe200007fe4ff */
[----:B--2---:R-:W-:-:S07]  /*0a30*/  FFMA R15, R2, R4, R15 ;  /* 0x00000004020f7223 */ /* 0x004fce000000000f */
[----:B------:R-:W-:Y:S05]  /*0a40*/  BRA.U UP0, `(.L_x_5) ;  /* 0xfffffffd00d47547 */ /* 0x000fea000b83ffff */
.L_x_0:
[----:B------:R-:W1:Y:S02]  /*0a50*/  LDC.64 R2, c[0x0][0x390] ;  /* 0x0000e400ff027b82 */ /* 0x000e640000000a00 */
[----:B-1----:R-:W-:-:S05]  /*0a60*/  IMAD.WIDE R2, R0, 0x4, R2 ;  /* 0x0000000400027825 */ /* 0x002fca00078e0202 */
[----:B0-----:R-:W-:Y:S01]  /*0a70*/  STG.E desc[UR14][R2.64], R15 ;  /* 0x0000000f02007986 */ /* 0x001fe2000c10190e */
[----:B------:R-:W-:Y:S05]  /*0a80*/  EXIT ;  /* 0x000000000000794d */ /* 0x000fea0003800000 */
.L_x_6:
[----:B------:R-:W-:-:S00]  /*0a90*/  BRA `(.L_x_6) ;  /* 0xfffffffc00fc7947 */ /* 0x000fc0000383ffff */
[----:B------:R-:W-:-:S00]  /*0aa0*/  NOP ;  /* 0x0000000000007918 */ /* 0x000fc00000000000 */
        /* <DEDUP_REMOVED lines=13> */
.L_x_7:


//--------------------- .nv.shared.reserved.0     --------------------------
	.section	.nv.shared.reserved.0,"aw",@nobits
	.weak		__nv_reservedSMEM_offset_0_alias
	.size		__nv_reservedSMEM_offset_0_alias, 0, 64
	.other		__nv_reservedSMEM_offset_0_alias,@"STO_CUDA_RESERVED_SHARED STV_DEFAULT"
__nv_reservedSMEM_offset_0_alias:
	.zero		0
	.zero		64


//--------------------- .nv.constant0._Z19matrix_vec_multiplyPfS_S_i --------------------------
	.section	.nv.constant0._Z19matrix_vec_multiplyPfS_S_i,"a",@progbits
	.sectionflags	@""
	.align	4
.nv.constant0._Z19matrix_vec_multiplyPfS_S_i:
	.zero		924


//--------------------- SYMBOLS --------------------------

	.type		.nv.reservedSmem.offset0,@object
	.size		.nv.reservedSmem.offset0,0x4
